	.headerflags	@"EF_CUDA_TEXMODE_UNIFIED EF_CUDA_64BIT_ADDRESS EF_CUDA_ACCELERATORS EF_CUDA_SM90 EF_CUDA_VIRTUAL_SM(EF_CUDA_SM90)"
	.elftype	@"ET_EXEC"


//--------------------- .nv.info                  --------------------------
	.section	.nv.info,"",@"SHT_CUDA_INFO"
	.align	4


	//----- nvinfo : EIATTR_REGCOUNT
	.align		4
        /*0000*/ 	.byte	0x04, 0x2f
        /*0002*/ 	.short	(.L_1 - .L_0)
	.align		4
.L_0:
        /*0004*/ 	.word	index@(triton_poi_fused_cat_12)
        /*0008*/ 	.word	0x00000012


	//----- nvinfo : EIATTR_MIN_STACK_SIZE
	.align		4
.L_1:
        /*000c*/ 	.byte	0x04, 0x12
        /*000e*/ 	.short	(.L_3 - .L_2)
	.align		4
.L_2:
        /*0010*/ 	.word	index@(triton_poi_fused_cat_12)
        /*0014*/ 	.word	0x00000000


	//----- nvinfo : EIATTR_FRAME_SIZE
	.align		4
.L_3:
        /*0018*/ 	.byte	0x04, 0x11
        /*001a*/ 	.short	(.L_5 - .L_4)
	.align		4
.L_4:
        /*001c*/ 	.word	index@(triton_poi_fused_cat_12)
        /*0020*/ 	.word	0x00000000


	//----- nvinfo : EIATTR_MIN_STACK_SIZE
	.align		4
.L_5:
        /*0024*/ 	.byte	0x04, 0x12
        /*0026*/ 	.short	(.L_7 - .L_6)
	.align		4
.L_6:
        /*0028*/ 	.word	index@(triton_poi_fused_cat_12)
        /*002c*/ 	.word	0x00000000
.L_7:


//--------------------- .nv.info.triton_poi_fused_cat_12 --------------------------
	.section	.nv.info.triton_poi_fused_cat_12,"",@"SHT_CUDA_INFO"
	.sectionflags	@""
	.align	4


	//----- nvinfo : EIATTR_CUDA_API_VERSION
	.align		4
        /*0000*/ 	.byte	0x04, 0x37
        /*0002*/ 	.short	(.L_9 - .L_8)
.L_8:
        /*0004*/ 	.word	0x0000007c


	//----- nvinfo : EIATTR_KPARAM_INFO
	.align		4
.L_9:
        /*0008*/ 	.byte	0x04, 0x17
        /*000a*/ 	.short	(.L_11 - .L_10)
.L_10:
        /*000c*/ 	.word	0x00000000
        /*0010*/ 	.short	0x0002
        /*0012*/ 	.short	0x0010
        /*0014*/ 	.byte	0x00, 0xf0, 0x11, 0x00


	//----- nvinfo : EIATTR_KPARAM_INFO
	.align		4
.L_11:
        /*0018*/ 	.byte	0x04, 0x17
        /*001a*/ 	.short	(.L_13 - .L_12)
.L_12:
        /*001c*/ 	.word	0x00000000
        /*0020*/ 	.short	0x0001
        /*0022*/ 	.short	0x0008
        /*0024*/ 	.byte	0x00, 0xf4, 0x21, 0x00


	//----- nvinfo : EIATTR_KPARAM_INFO
	.align		4
.L_13:
        /*0028*/ 	.byte	0x04, 0x17
        /*002a*/ 	.short	(.L_15 - .L_14)
.L_14:
        /*002c*/ 	.word	0x00000000
        /*0030*/ 	.short	0x0000
        /*0032*/ 	.short	0x0000
        /*0034*/ 	.byte	0x00, 0xf4, 0x21, 0x00


	//----- nvinfo : EIATTR_SPARSE_MMA_MASK
	.align		4
.L_15:
        /*0038*/ 	.byte	0x03, 0x50
        /*003a*/ 	.short	0x0000


	//----- nvinfo : EIATTR_MAXREG_COUNT
	.align		4
        /*003c*/ 	.byte	0x03, 0x1b
        /*003e*/ 	.short	0x00ff


	//----- nvinfo : EIATTR_EXIT_INSTR_OFFSETS
	.align		4
        /*0040*/ 	.byte	0x04, 0x1c
        /*0042*/ 	.short	(.L_17 - .L_16)


	//   ....[0]....
.L_16:
        /*0044*/ 	.word	0x00000160


	//   ....[1]....
        /*0048*/ 	.word	0x00000180


	//----- nvinfo : EIATTR_REQNTID
	.align		4
.L_17:
        /*004c*/ 	.byte	0x04, 0x10
        /*004e*/ 	.short	(.L_19 - .L_18)
.L_18:
        /*0050*/ 	.word	0x00000020
        /*0054*/ 	.word	0x00000001
        /*0058*/ 	.word	0x00000001


	//----- nvinfo : EIATTR_CBANK_PARAM_SIZE
	.align		4
.L_19:
        /*005c*/ 	.byte	0x03, 0x19
        /*005e*/ 	.short	0x0014


	//----- nvinfo : EIATTR_PARAM_CBANK
	.align		4
        /*0060*/ 	.byte	0x04, 0x0a
        /*0062*/ 	.short	(.L_21 - .L_20)
	.align		4
.L_20:
        /*0064*/ 	.word	index@(.nv.constant0.triton_poi_fused_cat_12)
        /*0068*/ 	.short	0x0210
        /*006a*/ 	.short	0x0014


	//----- nvinfo : EIATTR_SW_WAR
	.align		4
.L_21:
        /*006c*/ 	.byte	0x04, 0x36
        /*006e*/ 	.short	(.L_23 - .L_22)
.L_22:
        /*0070*/ 	.word	0x00000008
.L_23:


//--------------------- .nv.callgraph             --------------------------
	.section	.nv.callgraph,"",@"SHT_CUDA_CALLGRAPH"
	.align	4
	.sectionentsize	8
	.align		4
        /*0000*/ 	.word	0x00000000
	.align		4
        /*0004*/ 	.word	0xffffffff
	.align		4
        /*0008*/ 	.word	0x00000000
	.align		4
        /*000c*/ 	.word	0xfffffffe
	.align		4
        /*0010*/ 	.word	0x00000000
	.align		4
        /*0014*/ 	.word	0xfffffffd
	.align		4
        /*0018*/ 	.word	0x00000000
	.align		4
        /*001c*/ 	.word	0xfffffffc


//--------------------- .text.triton_poi_fused_cat_12 --------------------------
	.section	.text.triton_poi_fused_cat_12,"ax",@progbits
	.align	128
        .global         triton_poi_fused_cat_12
        .type           triton_poi_fused_cat_12,@function
        .size           triton_poi_fused_cat_12,(.L_x_1 - triton_poi_fused_cat_12)
        .other          triton_poi_fused_cat_12,@"STO_CUDA_ENTRY STV_DEFAULT"
triton_poi_fused_cat_12:
.text.triton_poi_fused_cat_12:
[----:B------:R-:W0:Y:S02]  /*0000*/  LDC R1, c[0x0][0x28] ;  /* 0x00000a00ff017b82 */ /* 0x000e240000000800 */
[----:B------:R-:W1:Y:S01]  /*0010*/  S2R R0, SR_TID.X ;  /* 0x0000000000007919 */ /* 0x000e620000002100 */
[----:B------:R-:W2:Y:S01]  /*0020*/  LDC.64 R4, c[0x0][0x210] ;  /* 0x00008400ff047b82 */ /* 0x000ea20000000a00 */
[----:B------:R-:W-:Y:S01]  /*0030*/  IMAD.MOV.U32 R13, RZ, RZ, RZ ;  /* 0x000000ffff0d7224 */ /* 0x000fe200078e00ff */
[----:B------:R-:W-:Y:S01]  /*0040*/  ULDC.64 UR4, c[0x0][0x208] ;  /* 0x0000820000047ab9 */ /* 0x000fe20000000a00 */
[----:B------:R-:W3:Y:S05]  /*0050*/  S2R R3, SR_CTAID.X ;  /* 0x0000000000037919 */ /* 0x000eea0000002500 */
[----:B------:R-:W4:Y:S01]  /*0060*/  LDC.64 R8, c[0x0][0x218] ;  /* 0x00008600ff087b82 */ /* 0x000f220000000a00 */
[----:B-1----:R-:W-:-:S04]  /*0070*/  LOP3.LUT R0, R0, 0x1f, RZ, 0xc0, !PT ;  /* 0x0000001f00007812 */ /* 0x002fc800078ec0ff */
[----:B---3--:R-:W-:-:S04]  /*0080*/  LEA R0, R3, R0, 0x6 ;  /* 0x0000000003007211 */ /* 0x008fc800078e30ff */
[C---:B------:R-:W-:Y:S02]  /*0090*/  ISETP.GE.AND P0, PT, R0.reuse, 0x40, PT ;  /* 0x000000400000780c */ /* 0x040fe40003f06270 */
[----:B------:R-:W-:Y:S02]  /*00a0*/  SHF.L.U32 R7, R0, 0x4, RZ ;  /* 0x0000000400077819 */ /* 0x000fe400000006ff */
[----:B------:R-:W-:-:S03]  /*00b0*/  IADD3 R6, R0, 0x20, RZ ;  /* 0x0000002000067810 */ /* 0x000fc60007ffe0ff */
[----:B--2---:R-:W-:Y:S01]  /*00c0*/  IMAD.WIDE R2, R7, 0x4, R4 ;  /* 0x0000000407027825 */ /* 0x004fe200078e0204 */
[C---:B------:R-:W-:Y:S02]  /*00d0*/  ISETP.GE.AND P1, PT, R6.reuse, 0x40, PT ;  /* 0x000000400600780c */ /* 0x040fe40003f26270 */
[----:B------:R-:W-:-:S03]  /*00e0*/  SHF.L.U32 R11, R6, 0x4, RZ ;  /* 0x00000004060b7819 */ /* 0x000fc600000006ff */
[----:B------:R-:W2:Y:S01]  /*00f0*/  @!P0 LDG.E.EL R13, desc[UR4][R2.64+0x1c] ;  /* 0x00001c04020d8981 */ /* 0x000ea2000c2e1900 */
[----:B------:R-:W-:Y:S02]  /*0100*/  IMAD.MOV.U32 R15, RZ, RZ, RZ ;  /* 0x000000ffff0f7224 */ /* 0x000fe400078e00ff */
[----:B------:R-:W-:-:S04]  /*0110*/  IMAD.WIDE R4, R11, 0x4, R4 ;  /* 0x000000040b047825 */ /* 0x000fc800078e0204 */
[--C-:B----4-:R-:W-:Y:S01]  /*0120*/  IMAD.WIDE R6, R7, 0x4, R8.reuse ;  /* 0x0000000407067825 */ /* 0x110fe200078e0208 */
[----:B------:R1:W5:Y:S03]  /*0130*/  @!P1 LDG.E.EL R15, desc[UR4][R4.64+0x1c] ;  /* 0x00001c04040f9981 */ /* 0x000366000c2e1900 */
[----:B------:R-:W-:Y:S01]  /*0140*/  IMAD.WIDE R8, R11, 0x4, R8 ;  /* 0x000000040b087825 */ /* 0x000fe200078e0208 */
[----:B--2---:R1:W-:Y:S01]  /*0150*/  @!P0 STG.E desc[UR4][R6.64], R13 ;  /* 0x0000000d06008986 */ /* 0x0043e2000c101904 */
[----:B------:R-:W-:Y:S05]  /*0160*/  @P1 EXIT ;  /* 0x000000000000194d */ /* 0x000fea0003800000 */
[----:B-----5:R-:W-:Y:S01]  /*0170*/  STG.E desc[UR4][R8.64], R15 ;  /* 0x0000000f08007986 */ /* 0x020fe2000c101904 */
[----:B------:R-:W-:Y:S05]  /*0180*/  EXIT ;  /* 0x000000000000794d */ /* 0x000fea0003800000 */
.L_x_0:
[----:B------:R-:W-:-:S00]  /*0190*/  BRA `(.L_x_0) ;  /* 0xfffffffc00fc7947 */ /* 0x000fc0000383ffff */
[----:B------:R-:W-:-:S00]  /*01a0*/  NOP ;  /* 0x0000000000007918 */ /* 0x000fc00000000000 */
        /* <DEDUP_REMOVED lines=13> */
.L_x_1:


//--------------------- .nv.constant0.triton_poi_fused_cat_12 --------------------------
	.section	.nv.constant0.triton_poi_fused_cat_12,"a",@progbits
	.sectionflags	@""
	.align	4
.nv.constant0.triton_poi_fused_cat_12:
	.zero		548
